	.headerflags	@"EF_CUDA_TEXMODE_UNIFIED EF_CUDA_64BIT_ADDRESS EF_CUDA_ACCELERATORS EF_CUDA_SM90 EF_CUDA_VIRTUAL_SM(EF_CUDA_SM90)"
	.elftype	@"ET_EXEC"


//--------------------- .nv.info                  --------------------------
	.section	.nv.info,"",@"SHT_CUDA_INFO"
	.align	4


	//----- nvinfo : EIATTR_REGCOUNT
	.align		4
        /*0000*/ 	.byte	0x04, 0x2f
        /*0002*/ 	.short	(.L_1 - .L_0)
	.align		4
.L_0:
        /*0004*/ 	.word	index@(triton_poi_fused__unsafe_index_add_convolution_mul_relu_sub_31)
        /*0008*/ 	.word	0x00000040


	//----- nvinfo : EIATTR_MIN_STACK_SIZE
	.align		4
.L_1:
        /*000c*/ 	.byte	0x04, 0x12
        /*000e*/ 	.short	(.L_3 - .L_2)
	.align		4
.L_2:
        /*0010*/ 	.word	index@(triton_poi_fused__unsafe_index_add_convolution_mul_relu_sub_31)
        /*0014*/ 	.word	0x00000000


	//----- nvinfo : EIATTR_FRAME_SIZE
	.align		4
.L_3:
        /*0018*/ 	.byte	0x04, 0x11
        /*001a*/ 	.short	(.L_5 - .L_4)
	.align		4
.L_4:
        /*001c*/ 	.word	index@(triton_poi_fused__unsafe_index_add_convolution_mul_relu_sub_31)
        /*0020*/ 	.word	0x00000000


	//----- nvinfo : EIATTR_MIN_STACK_SIZE
	.align		4
.L_5:
        /*0024*/ 	.byte	0x04, 0x12
        /*0026*/ 	.short	(.L_7 - .L_6)
	.align		4
.L_6:
        /*0028*/ 	.word	index@(triton_poi_fused__unsafe_index_add_convolution_mul_relu_sub_31)
        /*002c*/ 	.word	0x00000000
.L_7:


//--------------------- .nv.info.triton_poi_fused__unsafe_index_add_convolution_mul_relu_sub_31 --------------------------
	.section	.nv.info.triton_poi_fused__unsafe_index_add_convolution_mul_relu_sub_31,"",@"SHT_CUDA_INFO"
	.sectionflags	@""
	.align	4


	//----- nvinfo : EIATTR_CUDA_API_VERSION
	.align		4
        /*0000*/ 	.byte	0x04, 0x37
        /*0002*/ 	.short	(.L_9 - .L_8)
.L_8:
        /*0004*/ 	.word	0x0000007c


	//----- nvinfo : EIATTR_KPARAM_INFO
	.align		4
.L_9:
        /*0008*/ 	.byte	0x04, 0x17
        /*000a*/ 	.short	(.L_11 - .L_10)
.L_10:
        /*000c*/ 	.word	0x00000000
        /*0010*/ 	.short	0x000a
        /*0012*/ 	.short	0x0050
        /*0014*/ 	.byte	0x00, 0xf0, 0x11, 0x00


	//----- nvinfo : EIATTR_KPARAM_INFO
	.align		4
.L_11:
        /*0018*/ 	.byte	0x04, 0x17
        /*001a*/ 	.short	(.L_13 - .L_12)
.L_12:
        /*001c*/ 	.word	0x00000000
        /*0020*/ 	.short	0x0009
        /*0022*/ 	.short	0x0048
        /*0024*/ 	.byte	0x00, 0xf4, 0x21, 0x00


	//----- nvinfo : EIATTR_KPARAM_INFO
	.align		4
.L_13:
        /*0028*/ 	.byte	0x04, 0x17
        /*002a*/ 	.short	(.L_15 - .L_14)
.L_14:
        /*002c*/ 	.word	0x00000000
        /*0030*/ 	.short	0x0008
        /*0032*/ 	.short	0x0040
        /*0034*/ 	.byte	0x00, 0xf4, 0x21, 0x00


	//----- nvinfo : EIATTR_KPARAM_INFO
	.align		4
.L_15:
        /*0038*/ 	.byte	0x04, 0x17
        /*003a*/ 	.short	(.L_17 - .L_16)
.L_16:
        /*003c*/ 	.word	0x00000000
        /*0040*/ 	.short	0x0007
        /*0042*/ 	.short	0x0038
        /*0044*/ 	.byte	0x00, 0xf4, 0x21, 0x00


	//----- nvinfo : EIATTR_KPARAM_INFO
	.align		4
.L_17:
        /*0048*/ 	.byte	0x04, 0x17
        /*004a*/ 	.short	(.L_19 - .L_18)
.L_18:
        /*004c*/ 	.word	0x00000000
        /*0050*/ 	.short	0x0006
        /*0052*/ 	.short	0x0030
        /*0054*/ 	.byte	0x00, 0xf4, 0x21, 0x00


	//----- nvinfo : EIATTR_KPARAM_INFO
	.align		4
.L_19:
        /*0058*/ 	.byte	0x04, 0x17
        /*005a*/ 	.short	(.L_21 - .L_20)
.L_20:
        /*005c*/ 	.word	0x00000000
        /*0060*/ 	.short	0x0005
        /*0062*/ 	.short	0x0028
        /*0064*/ 	.byte	0x00, 0xf4, 0x21, 0x00


	//----- nvinfo : EIATTR_KPARAM_INFO
	.align		4
.L_21:
        /*0068*/ 	.byte	0x04, 0x17
        /*006a*/ 	.short	(.L_23 - .L_22)
.L_22:
        /*006c*/ 	.word	0x00000000
        /*0070*/ 	.short	0x0004
        /*0072*/ 	.short	0x0020
        /*0074*/ 	.byte	0x00, 0xf4, 0x21, 0x00


	//----- nvinfo : EIATTR_KPARAM_INFO
	.align		4
.L_23:
        /*0078*/ 	.byte	0x04, 0x17
        /*007a*/ 	.short	(.L_25 - .L_24)
.L_24:
        /*007c*/ 	.word	0x00000000
        /*0080*/ 	.short	0x0003
        /*0082*/ 	.short	0x0018
        /*0084*/ 	.byte	0x00, 0xf4, 0x21, 0x00


	//----- nvinfo : EIATTR_KPARAM_INFO
	.align		4
.L_25:
        /*0088*/ 	.byte	0x04, 0x17
        /*008a*/ 	.short	(.L_27 - .L_26)
.L_26:
        /*008c*/ 	.word	0x00000000
        /*0090*/ 	.short	0x0002
        /*0092*/ 	.short	0x0010
        /*0094*/ 	.byte	0x00, 0xf4, 0x21, 0x00


	//----- nvinfo : EIATTR_KPARAM_INFO
	.align		4
.L_27:
        /*0098*/ 	.byte	0x04, 0x17
        /*009a*/ 	.short	(.L_29 - .L_28)
.L_28:
        /*009c*/ 	.word	0x00000000
        /*00a0*/ 	.short	0x0001
        /*00a2*/ 	.short	0x0008
        /*00a4*/ 	.byte	0x00, 0xf4, 0x21, 0x00


	//----- nvinfo : EIATTR_KPARAM_INFO
	.align		4
.L_29:
        /*00a8*/ 	.byte	0x04, 0x17
        /*00aa*/ 	.short	(.L_31 - .L_30)
.L_30:
        /*00ac*/ 	.word	0x00000000
        /*00b0*/ 	.short	0x0000
        /*00b2*/ 	.short	0x0000
        /*00b4*/ 	.byte	0x00, 0xf4, 0x21, 0x00


	//----- nvinfo : EIATTR_SPARSE_MMA_MASK
	.align		4
.L_31:
        /*00b8*/ 	.byte	0x03, 0x50
        /*00ba*/ 	.short	0x0000


	//----- nvinfo : EIATTR_MAXREG_COUNT
	.align		4
        /*00bc*/ 	.byte	0x03, 0x1b
        /*00be*/ 	.short	0x00ff


	//----- nvinfo : EIATTR_EXIT_INSTR_OFFSETS
	.align		4
        /*00c0*/ 	.byte	0x04, 0x1c
        /*00c2*/ 	.short	(.L_33 - .L_32)


	//   ....[0]....
.L_32:
        /*00c4*/ 	.word	0x00001a90


	//----- nvinfo : EIATTR_REQNTID
	.align		4
.L_33:
        /*00c8*/ 	.byte	0x04, 0x10
        /*00ca*/ 	.short	(.L_35 - .L_34)
.L_34:
        /*00cc*/ 	.word	0x00000080
        /*00d0*/ 	.word	0x00000001
        /*00d4*/ 	.word	0x00000001


	//----- nvinfo : EIATTR_CBANK_PARAM_SIZE
	.align		4
.L_35:
        /*00d8*/ 	.byte	0x03, 0x19
        /*00da*/ 	.short	0x0054


	//----- nvinfo : EIATTR_PARAM_CBANK
	.align		4
        /*00dc*/ 	.byte	0x04, 0x0a
        /*00de*/ 	.short	(.L_37 - .L_36)
	.align		4
.L_36:
        /*00e0*/ 	.word	index@(.nv.constant0.triton_poi_fused__unsafe_index_add_convolution_mul_relu_sub_31)
        /*00e4*/ 	.short	0x0210
        /*00e6*/ 	.short	0x0054


	//----- nvinfo : EIATTR_SW_WAR
	.align		4
.L_37:
        /*00e8*/ 	.byte	0x04, 0x36
        /*00ea*/ 	.short	(.L_39 - .L_38)
.L_38:
        /*00ec*/ 	.word	0x00000008
.L_39:


//--------------------- .nv.callgraph             --------------------------
	.section	.nv.callgraph,"",@"SHT_CUDA_CALLGRAPH"
	.align	4
	.sectionentsize	8
	.align		4
        /*0000*/ 	.word	0x00000000
	.align		4
        /*0004*/ 	.word	0xffffffff
	.align		4
        /*0008*/ 	.word	0x00000000
	.align		4
        /*000c*/ 	.word	0xfffffffe
	.align		4
        /*0010*/ 	.word	0x00000000
	.align		4
        /*0014*/ 	.word	0xfffffffd
	.align		4
        /*0018*/ 	.word	0x00000000
	.align		4
        /*001c*/ 	.word	0xfffffffc


//--------------------- .text.triton_poi_fused__unsafe_index_add_convolution_mul_relu_sub_31 --------------------------
	.section	.text.triton_poi_fused__unsafe_index_add_convolution_mul_relu_sub_31,"ax",@progbits
	.align	128
        .global         triton_poi_fused__unsafe_index_add_convolution_mul_relu_sub_31
        .type           triton_poi_fused__unsafe_index_add_convolution_mul_relu_sub_31,@function
        .size           triton_poi_fused__unsafe_index_add_convolution_mul_relu_sub_31,(.L_x_1 - triton_poi_fused__unsafe_index_add_convolution_mul_relu_sub_31)
        .other          triton_poi_fused__unsafe_index_add_convolution_mul_relu_sub_31,@"STO_CUDA_ENTRY STV_DEFAULT"
triton_poi_fused__unsafe_index_add_convolution_mul_relu_sub_31:
.text.triton_poi_fused__unsafe_index_add_convolution_mul_relu_sub_31:
[----:B------:R-:W-:Y:S01]  /*0000*/  LDC R1, c[0x0][0x28] ;  /* 0x00000a00ff017b82 */ /* 0x000fe20000000800 */
[----:B------:R-:W1:Y:S07]  /*0010*/  S2R R0, SR_TID.X ;  /* 0x0000000000007919 */ /* 0x000e6e0000002100 */
[----:B------:R-:W2:Y:S01]  /*0020*/  LDC.64 R30, c[0x0][0x210] ;  /* 0x00008400ff1e7b82 */ /* 0x000ea20000000a00 */
[----:B------:R-:W-:Y:S01]  /*0030*/  ULDC.64 UR4, c[0x0][0x208] ;  /* 0x0000820000047ab9 */ /* 0x000fe20000000a00 */
[----:B------:R-:W-:Y:S01]  /*0040*/  ULDC.64 UR6, c[0x0][0x220] ;  /* 0x0000880000067ab9 */ /* 0x000fe20000000a00 */
[----:B------:R-:W3:Y:S05]  /*0050*/  S2R R7, SR_CTAID.X ;  /* 0x0000000000077919 */ /* 0x000eea0000002500 */
[----:B------:R-:W4:Y:S08]  /*0060*/  LDC.64 R20, c[0x0][0x218] ;  /* 0x00008600ff147b82 */ /* 0x000f300000000a00 */
[----:B------:R-:W5:Y:S08]  /*0070*/  LDC.64 R12, c[0x0][0x230] ;  /* 0x00008c00ff0c7b82 */ /* 0x000f700000000a00 */
[----:B------:R-:W2:Y:S01]  /*0080*/  LDC.64 R26, c[0x0][0x240] ;  /* 0x00009000ff1a7b82 */ /* 0x000ea20000000a00 */
[----:B-1----:R-:W-:Y:S01]  /*0090*/  IMAD.SHL.U32 R0, R0, 0x4, RZ ;  /* 0x0000000400007824 */ /* 0x002fe200078e00ff */
[----:B---3--:R-:W-:-:S04]  /*00a0*/  SHF.R.S32.HI R28, RZ, 0x15, R7 ;  /* 0x00000015ff1c7819 */ /* 0x008fc80000011407 */
[----:B------:R-:W-:Y:S02]  /*00b0*/  LOP3.LUT R0, R0, 0x1fc, RZ, 0xc0, !PT ;  /* 0x000001fc00007812 */ /* 0x000fe400078ec0ff */
[----:B------:R-:W-:-:S03]  /*00c0*/  SGXT R28, R28, 0x1 ;  /* 0x000000011c1c781a */ /* 0x000fc60000000200 */
[----:B------:R-:W-:-:S04]  /*00d0*/  IMAD R5, R7, 0x400, R0 ;  /* 0x0000040007057824 */ /* 0x000fc800078e0200 */
[----:B------:R-:W-:Y:S01]  /*00e0*/  VIADD R7, R5, 0x2 ;  /* 0x0000000205077836 */ /* 0x000fe20000000000 */
[----:B------:R-:W-:-:S04]  /*00f0*/  SHF.R.S32.HI R0, RZ, 0x1f, R5 ;  /* 0x0000001fff007819 */ /* 0x000fc80000011405 */
[----:B------:R-:W-:-:S04]  /*0100*/  LEA.HI R0, R0, R5, RZ, 0x4 ;  /* 0x0000000500007211 */ /* 0x000fc800078f20ff */
[----:B------:R-:W-:Y:S02]  /*0110*/  SHF.R.S32.HI R4, RZ, 0x4, R0 ;  /* 0x00000004ff047819 */ /* 0x000fe40000011400 */
[----:B------:R-:W-:Y:S02]  /*0120*/  LOP3.LUT R10, R0, 0xfffffff0, RZ, 0xc0, !PT ;  /* 0xfffffff0000a7812 */ /* 0x000fe400078ec0ff */
[----:B------:R-:W-:-:S04]  /*0130*/  LEA.HI R2, R4, R4, RZ, 0x4 ;  /* 0x0000000404027211 */ /* 0x000fc800078f20ff */
[----:B------:R-:W-:-:S05]  /*0140*/  LOP3.LUT R3, R2, 0xfffffff0, RZ, 0xc0, !PT ;  /* 0xfffffff002037812 */ /* 0x000fca00078ec0ff */
[----:B------:R-:W-:Y:S01]  /*0150*/  IMAD.IADD R4, R4, 0x1, -R3 ;  /* 0x0000000104047824 */ /* 0x000fe200078e0a03 */
[----:B------:R-:W-:-:S03]  /*0160*/  LEA.HI R0, R28, R7, RZ, 0x4 ;  /* 0x000000071c007211 */ /* 0x000fc600078f20ff */
[----:B--2---:R-:W-:Y:S01]  /*0170*/  IMAD.WIDE R2, R4, 0x8, R30 ;  /* 0x0000000804027825 */ /* 0x004fe200078e021e */
[----:B------:R-:W-:-:S05]  /*0180*/  LOP3.LUT R0, R0, 0xfffffff0, RZ, 0xc0, !PT ;  /* 0xfffffff000007812 */ /* 0x000fca00078ec0ff */
[----:B------:R-:W2:Y:S01]  /*0190*/  LDG.E.EL.64 R2, desc[UR4][R2.64] ;  /* 0x0000000402027981 */ /* 0x000ea2000c2e1b00 */
[----:B------:R-:W-:Y:S02]  /*01a0*/  IMAD.IADD R10, R5, 0x1, -R10 ;  /* 0x00000001050a7824 */ /* 0x000fe400078e0a0a */
[----:B------:R-:W-:Y:S02]  /*01b0*/  IMAD.IADD R7, R7, 0x1, -R0 ;  /* 0x0000000107077824 */ /* 0x000fe400078e0a00 */
[----:B----4-:R-:W-:-:S04]  /*01c0*/  IMAD.WIDE R36, R10, 0x8, R20 ;  /* 0x000000080a247825 */ /* 0x010fc800078e0214 */
[----:B------:R-:W-:Y:S02]  /*01d0*/  IMAD.WIDE R20, R7, 0x8, R20 ;  /* 0x0000000807147825 */ /* 0x000fe400078e0214 */
[----:B------:R-:W3:Y:S04]  /*01e0*/  LDG.E.EL.128 R36, desc[UR4][R36.64] ;  /* 0x0000000424247981 */ /* 0x000ee8000c2e1d00 */
[----:B------:R-:W4:Y:S01]  /*01f0*/  LDG.E.EL.128 R20, desc[UR4][R20.64] ;  /* 0x0000000414147981 */ /* 0x000f22000c2e1d00 */
[----:B-----5:R-:W-:-:S06]  /*0200*/  IMAD.WIDE R16, R10, 0x8, R12 ;  /* 0x000000080a107825 */ /* 0x020fcc00078e020c */
[----:B------:R-:W5:Y:S01]  /*0210*/  LDG.E.EL.128 R16, desc[UR4][R16.64] ;  /* 0x0000000410107981 */ /* 0x000f62000c2e1d00 */
[----:B------:R-:W-:-:S04]  /*0220*/  IMAD.WIDE R12, R7, 0x8, R12 ;  /* 0x00000008070c7825 */ /* 0x000fc800078e020c */
[----:B0-----:R-:W-:Y:S02]  /*0230*/  IMAD.WIDE R32, R4, 0x8, R26 ;  /* 0x0000000804207825 */ /* 0x001fe400078e021a */
[----:B------:R-:W5:Y:S04]  /*0240*/  LDG.E.EL.128 R12, desc[UR4][R12.64] ;  /* 0x000000040c0c7981 */ /* 0x000f68000c2e1d00 */
[----:B------:R-:W5:Y:S01]  /*0250*/  LDG.E.EL.64 R32, desc[UR4][R32.64] ;  /* 0x0000000420207981 */ /* 0x000f62000c2e1b00 */
[----:B--2---:R-:W-:-:S04]  /*0260*/  SHF.R.U32.HI R41, RZ, 0x1e, R3 ;  /* 0x0000001eff297819 */ /* 0x004fc80000011603 */
[----:B------:R-:W-:-:S04]  /*0270*/  LOP3.LUT R41, R41, 0x2, RZ, 0xc0, !PT ;  /* 0x0000000229297812 */ /* 0x000fc800078ec0ff */
[----:B------:R-:W-:Y:S02]  /*0280*/  IADD3 R41, P0, R2, R41, RZ ;  /* 0x0000002902297210 */ /* 0x000fe40007f1e0ff */
[----:B---3--:R-:W-:-:S03]  /*0290*/  SHF.R.U32.HI R24, RZ, 0x1c, R37 ;  /* 0x0000001cff187819 */ /* 0x008fc60000011625 */
[----:B------:R-:W-:Y:S01]  /*02a0*/  IMAD.X R6, RZ, RZ, R3, P0 ;  /* 0x000000ffff067224 */ /* 0x000fe200000e0603 */
[----:B------:R-:W-:Y:S02]  /*02b0*/  SHF.R.U32.HI R7, RZ, 0x1c, R39 ;  /* 0x0000001cff077819 */ /* 0x000fe40000011627 */
[----:B----4-:R-:W-:Y:S02]  /*02c0*/  LEA R3, P2, R20, UR6, 0x2 ;  /* 0x0000000614037c11 */ /* 0x010fe4000f8410ff */
[----:B------:R-:W-:Y:S02]  /*02d0*/  LEA R0, P1, R38, UR6, 0x2 ;  /* 0x0000000626007c11 */ /* 0x000fe4000f8210ff */
[----:B------:R-:W-:Y:S02]  /*02e0*/  SHF.R.U32.HI R8, RZ, 0x1c, R21 ;  /* 0x0000001cff087819 */ /* 0x000fe40000011615 */
[----:B------:R-:W-:Y:S02]  /*02f0*/  LEA R9, P0, R36, UR6, 0x2 ;  /* 0x0000000624097c11 */ /* 0x000fe4000f8010ff */
[----:B------:R-:W-:-:S02]  /*0300*/  LOP3.LUT R24, R24, 0x8, RZ, 0xc0, !PT ;  /* 0x0000000818187812 */ /* 0x000fc400078ec0ff */
[----:B------:R-:W-:Y:S02]  /*0310*/  LOP3.LUT R7, R7, 0x8, RZ, 0xc0, !PT ;  /* 0x0000000807077812 */ /* 0x000fe400078ec0ff */
[----:B------:R-:W-:Y:S02]  /*0320*/  LEA.HI.X R11, R20, UR7, R21, 0x2, P2 ;  /* 0x00000007140b7c11 */ /* 0x000fe400090f1415 */
[----:B------:R-:W-:Y:S02]  /*0330*/  LEA R2, P2, R22, UR6, 0x2 ;  /* 0x0000000616027c11 */ /* 0x000fe4000f8410ff */
[----:B------:R-:W-:Y:S02]  /*0340*/  LEA.HI.X R39, R38, UR7, R39, 0x2, P1 ;  /* 0x0000000726277c11 */ /* 0x000fe400088f1427 */
[----:B------:R-:W-:Y:S02]  /*0350*/  LOP3.LUT R8, R8, 0x8, RZ, 0xc0, !PT ;  /* 0x0000000808087812 */ /* 0x000fe400078ec0ff */
[----:B------:R-:W-:-:S02]  /*0360*/  LEA.HI.X R36, R36, UR7, R37, 0x2, P0 ;  /* 0x0000000724247c11 */ /* 0x000fc400080f1425 */
[C---:B------:R-:W-:Y:S01]  /*0370*/  SHF.L.U64.HI R38, R41.reuse, 0x3, R6 ;  /* 0x0000000329267819 */ /* 0x040fe20000010206 */
[----:B------:R-:W-:Y:S01]  /*0380*/  IMAD.SHL.U32 R41, R41, 0x8, RZ ;  /* 0x0000000829297824 */ /* 0x000fe200078e00ff */
[----:B------:R-:W-:Y:S02]  /*0390*/  IADD3 R24, P0, R24, R9, RZ ;  /* 0x0000000918187210 */ /* 0x000fe40007f1e0ff */
[----:B------:R-:W-:Y:S02]  /*03a0*/  IADD3 R7, P1, R7, R0, RZ ;  /* 0x0000000007077210 */ /* 0x000fe40007f3e0ff */
[----:B------:R-:W-:Y:S02]  /*03b0*/  SHF.R.U32.HI R21, RZ, 0x1c, R23 ;  /* 0x0000001cff157819 */ /* 0x000fe40000011617 */
[----:B------:R-:W-:Y:S01]  /*03c0*/  LEA.HI R0, R28, R5, RZ, 0x8 ;  /* 0x000000051c007211 */ /* 0x000fe200078f40ff */
[----:B------:R-:W-:Y:S01]  /*03d0*/  IMAD.X R20, RZ, RZ, R39, P1 ;  /* 0x000000ffff147224 */ /* 0x000fe200008e0627 */
[----:B------:R-:W-:-:S02]  /*03e0*/  LEA.HI.X R9, R22, UR7, R23, 0x2, P2 ;  /* 0x0000000716097c11 */ /* 0x000fc400090f1417 */
[----:B------:R-:W-:Y:S02]  /*03f0*/  IADD3 R8, P2, R8, R3, RZ ;  /* 0x0000000308087210 */ /* 0x000fe40007f5e0ff */
[----:B------:R-:W-:Y:S02]  /*0400*/  LOP3.LUT R21, R21, 0x8, RZ, 0xc0, !PT ;  /* 0x0000000815157812 */ /* 0x000fe400078ec0ff */
[----:B------:R-:W-:Y:S01]  /*0410*/  IADD3.X R23, RZ, R36, RZ, P0, !PT ;  /* 0x00000024ff177210 */ /* 0x000fe200007fe4ff */
[----:B------:R-:W-:Y:S01]  /*0420*/  IMAD.X R11, RZ, RZ, R11, P2 ;  /* 0x000000ffff0b7224 */ /* 0x000fe200010e060b */
[----:B------:R-:W-:Y:S02]  /*0430*/  SHF.R.S32.HI R0, RZ, 0x8, R0 ;  /* 0x00000008ff007819 */ /* 0x000fe40000011400 */
[----:B------:R-:W-:Y:S02]  /*0440*/  IADD3 R44, P0, R41, R24, RZ ;  /* 0x00000018292c7210 */ /* 0x000fe40007f1e0ff */
[----:B------:R-:W-:Y:S01]  /*0450*/  IADD3 R21, P3, R21, R2, RZ ;  /* 0x0000000215157210 */ /* 0x000fe20007f7e0ff */
[----:B------:R-:W-:Y:S01]  /*0460*/  IMAD.SHL.U32 R50, R0, 0x4, RZ ;  /* 0x0000000400327824 */ /* 0x000fe200078e00ff */
[----:B------:R-:W-:Y:S01]  /*0470*/  IADD3 R36, P2, R8, R41, RZ ;  /* 0x0000002908247210 */ /* 0x000fe20007f5e0ff */
[----:B------:R-:W-:Y:S01]  /*0480*/  IMAD.X R45, R38, 0x1, R23, P0 ;  /* 0x00000001262d7824 */ /* 0x000fe200000e0617 */
[----:B------:R-:W-:Y:S01]  /*0490*/  LEA.HI R2, R0, R0, RZ, 0x8 ;  /* 0x0000000000027211 */ /* 0x000fe200078f40ff */
[----:B------:R-:W-:Y:S01]  /*04a0*/  IMAD.X R9, RZ, RZ, R9, P3 ;  /* 0x000000ffff097224 */ /* 0x000fe200018e0609 */
[----:B-----5:R-:W-:Y:S01]  /*04b0*/  SHF.R.U32.HI R29, RZ, 0x1c, R17 ;  /* 0x0000001cff1d7819 */ /* 0x020fe20000011611 */
[----:B------:R-:W-:Y:S01]  /*04c0*/  IMAD.X R37, R11, 0x1, R38, P2 ;  /* 0x000000010b257824 */ /* 0x000fe200010e0626 */
[----:B------:R-:W-:Y:S01]  /*04d0*/  IADD3 R42, P1, R7, R41, RZ ;  /* 0x00000029072a7210 */ /* 0x000fe20007f3e0ff */
[----:B------:R-:W-:Y:S01]  /*04e0*/  IMAD.WIDE R44, R50, 0x4, R44 ;  /* 0x00000004322c7825 */ /* 0x000fe200078e022c */
[----:B------:R-:W-:-:S02]  /*04f0*/  LEA R46, P0, R16, UR6, 0x2 ;  /* 0x00000006102e7c11 */ /* 0x000fc4000f8010ff */
[----:B------:R-:W-:Y:S01]  /*0500*/  LOP3.LUT R3, R2, 0xffffff00, RZ, 0xc0, !PT ;  /* 0xffffff0002037812 */ /* 0x000fe200078ec0ff */
[----:B------:R-:W-:Y:S01]  /*0510*/  IMAD.X R43, R20, 0x1, R38, P1 ;  /* 0x00000001142b7824 */ /* 0x000fe200008e0626 */
[----:B------:R-:W-:Y:S01]  /*0520*/  SHF.R.U32.HI R25, RZ, 0x1c, R19 ;  /* 0x0000001cff197819 */ /* 0x000fe20000011613 */
[----:B------:R-:W-:Y:S01]  /*0530*/  IMAD.WIDE R36, R50, 0x4, R36 ;  /* 0x0000000432247825 */ /* 0x000fe200078e0224 */
[----:B------:R-:W-:Y:S02]  /*0540*/  LOP3.LUT R29, R29, 0x8, RZ, 0xc0, !PT ;  /* 0x000000081d1d7812 */ /* 0x000fe400078ec0ff */
[----:B------:R-:W-:Y:S01]  /*0550*/  IADD3 R34, P3, R21, R41, RZ ;  /* 0x0000002915227210 */ /* 0x000fe20007f7e0ff */
[----:B------:R-:W-:Y:S01]  /*0560*/  IMAD.IADD R22, R0, 0x1, -R3 ;  /* 0x0000000100167824 */ /* 0x000fe200078e0a03 */
[----:B------:R-:W-:Y:S01]  /*0570*/  LEA R40, P1, R18, UR6, 0x2 ;  /* 0x0000000612287c11 */ /* 0x000fe2000f8210ff */
[----:B------:R0:W2:Y:S01]  /*0580*/  LDG.E.EL R3, desc[UR4][R44.64] ;  /* 0x000000042c037981 */ /* 0x0000a2000c2e1900 */
[----:B------:R-:W-:Y:S01]  /*0590*/  LEA.HI.X R47, R16, UR7, R17, 0x2, P0 ;  /* 0x00000007102f7c11 */ /* 0x000fe200080f1411 */
[----:B------:R-:W-:Y:S01]  /*05a0*/  IMAD.WIDE R42, R50, 0x4, R42 ;  /* 0x00000004322a7825 */ /* 0x000fe200078e022a */
[----:B------:R-:W-:Y:S01]  /*05b0*/  LOP3.LUT R25, R25, 0x8, RZ, 0xc0, !PT ;  /* 0x0000000819197812 */ /* 0x000fe200078ec0ff */
[----:B------:R1:W3:Y:S01]  /*05c0*/  LDG.E.EL R2, desc[UR4][R36.64] ;  /* 0x0000000424027981 */ /* 0x0002e2000c2e1900 */
[----:B------:R-:W-:-:S02]  /*05d0*/  IADD3 R16, P0, R29, R46, RZ ;  /* 0x0000002e1d107210 */ /* 0x000fc40007f1e0ff */
[----:B------:R-:W-:Y:S01]  /*05e0*/  IADD3.X R35, R9, R38, RZ, P3, !PT ;  /* 0x0000002609237210 */ /* 0x000fe20001ffe4ff */
[----:B------:R-:W4:Y:S01]  /*05f0*/  LDG.E.EL R0, desc[UR4][R42.64] ;  /* 0x000000042a007981 */ /* 0x000f22000c2e1900 */
[----:B0-----:R-:W-:Y:S01]  /*0600*/  LEA.HI.X R45, R18, UR7, R19, 0x2, P1 ;  /* 0x00000007122d7c11 */ /* 0x001fe200088f1413 */
[----:B------:R-:W-:Y:S01]  /*0610*/  IMAD.X R47, RZ, RZ, R47, P0 ;  /* 0x000000ffff2f7224 */ /* 0x000fe200000e062f */
[----:B------:R-:W-:Y:S01]  /*0620*/  IADD3 R17, P1, R25, R40, RZ ;  /* 0x0000002819117210 */ /* 0x000fe20007f3e0ff */
[----:B------:R-:W-:Y:S01]  /*0630*/  IMAD.WIDE R34, R50, 0x4, R34 ;  /* 0x0000000432227825 */ /* 0x000fe200078e0222 */
[C---:B------:R-:W-:Y:S02]  /*0640*/  LEA R25, P2, R12.reuse, UR6, 0x2 ;  /* 0x000000060c197c11 */ /* 0x040fe4000f8410ff */
[--C-:B------:R-:W-:Y:S02]  /*0650*/  SHF.R.U32.HI R46, RZ, 0x1c, R13.reuse ;  /* 0x0000001cff2e7819 */ /* 0x100fe4000001160d */
[----:B-1----:R-:W-:Y:S01]  /*0660*/  IADD3 R36, P0, R16, R41, RZ ;  /* 0x0000002910247210 */ /* 0x002fe20007f1e0ff */
[----:B------:R0:W5:Y:S01]  /*0670*/  LDG.E.EL R6, desc[UR4][R34.64] ;  /* 0x0000000422067981 */ /* 0x000162000c2e1900 */
[----:B------:R-:W-:-:S02]  /*0680*/  LEA.HI.X R29, R12, UR7, R13, 0x2, P2 ;  /* 0x000000070c1d7c11 */ /* 0x000fc400090f140d */
[----:B------:R-:W-:Y:S01]  /*0690*/  LOP3.LUT R46, R46, 0x8, RZ, 0xc0, !PT ;  /* 0x000000082e2e7812 */ /* 0x000fe200078ec0ff */
[----:B------:R-:W-:Y:S01]  /*06a0*/  IMAD.X R37, R47, 0x1, R38, P0 ;  /* 0x000000012f257824 */ /* 0x000fe200000e0626 */
[----:B------:R-:W-:Y:S02]  /*06b0*/  SHF.R.U32.HI R48, RZ, 0x1c, R15 ;  /* 0x0000001cff307819 */ /* 0x000fe4000001160f */
[----:B------:R-:W-:Y:S01]  /*06c0*/  SHF.R.U32.HI R13, RZ, 0x1e, R33 ;  /* 0x0000001eff0d7819 */ /* 0x000fe20000011621 */
[----:B------:R-:W-:Y:S01]  /*06d0*/  IMAD.X R45, RZ, RZ, R45, P1 ;  /* 0x000000ffff2d7224 */ /* 0x000fe200008e062d */
[----:B------:R-:W-:Y:S02]  /*06e0*/  LEA R19, P3, R14, UR6, 0x2 ;  /* 0x000000060e137c11 */ /* 0x000fe4000f8610ff */
[----:B0-----:R-:W-:Y:S02]  /*06f0*/  IADD3 R34, P0, R17, R41, RZ ;  /* 0x0000002911227210 */ /* 0x001fe40007f1e0ff */
[----:B------:R-:W-:-:S02]  /*0700*/  IADD3 R46, P2, R46, R25, RZ ;  /* 0x000000192e2e7210 */ /* 0x000fc40007f5e0ff */
[----:B------:R-:W-:Y:S02]  /*0710*/  LOP3.LUT R48, R48, 0x8, RZ, 0xc0, !PT ;  /* 0x0000000830307812 */ /* 0x000fe400078ec0ff */
[----:B------:R-:W-:Y:S01]  /*0720*/  LOP3.LUT R13, R13, 0x2, RZ, 0xc0, !PT ;  /* 0x000000020d0d7812 */ /* 0x000fe200078ec0ff */
[----:B------:R-:W-:Y:S01]  /*0730*/  IMAD.X R35, R45, 0x1, R38, P0 ;  /* 0x000000012d237824 */ /* 0x000fe200000e0626 */
[----:B------:R-:W-:Y:S01]  /*0740*/  LEA.HI.X R43, R14, UR7, R15, 0x2, P3 ;  /* 0x000000070e2b7c11 */ /* 0x000fe200098f140f */
[----:B------:R-:W-:Y:S01]  /*0750*/  IMAD.X R29, RZ, RZ, R29, P2 ;  /* 0x000000ffff1d7224 */ /* 0x000fe200010e061d */
[----:B------:R-:W-:Y:S02]  /*0760*/  IADD3 R48, P3, R48, R19, RZ ;  /* 0x0000001330307210 */ /* 0x000fe40007f7e0ff */
[----:B------:R-:W-:Y:S02]  /*0770*/  IADD3 R42, P0, R32, R13, RZ ;  /* 0x0000000d202a7210 */ /* 0x000fe40007f1e0ff */
[----:B------:R-:W-:Y:S01]  /*0780*/  IADD3 R18, P1, R46, R41, RZ ;  /* 0x000000292e127210 */ /* 0x000fe20007f3e0ff */
[----:B------:R-:W-:Y:S01]  /*0790*/  IMAD.X R43, RZ, RZ, R43, P3 ;  /* 0x000000ffff2b7224 */ /* 0x000fe200018e062b */
[----:B------:R-:W-:Y:S01]  /*07a0*/  IADD3 R40, P2, R48, R41, RZ ;  /* 0x0000002930287210 */ /* 0x000fe20007f5e0ff */
[----:B------:R-:W-:Y:S01]  /*07b0*/  IMAD.X R33, RZ, RZ, R33, P0 ;  /* 0x000000ffff217224 */ /* 0x000fe200000e0621 */
[----:B------:R-:W-:Y:S01]  /*07c0*/  IADD3.X R19, R29, R38, RZ, P1, !PT ;  /* 0x000000261d137210 */ /* 0x000fe20000ffe4ff */
[----:B------:R-:W-:-:S02]  /*07d0*/  IMAD.SHL.U32 R25, R42, 0x8, RZ ;  /* 0x000000082a197824 */ /* 0x000fc400078e00ff */
[----:B------:R-:W-:Y:S01]  /*07e0*/  IMAD.WIDE R36, R50, 0x4, R36 ;  /* 0x0000000432247825 */ /* 0x000fe200078e0224 */
[----:B------:R-:W-:-:S03]  /*07f0*/  SHF.L.U64.HI R42, R42, 0x3, R33 ;  /* 0x000000032a2a7819 */ /* 0x000fc60000010221 */
[----:B------:R-:W-:Y:S01]  /*0800*/  IMAD.X R41, R43, 0x1, R38, P2 ;  /* 0x000000012b297824 */ /* 0x000fe200010e0626 */
[----:B------:R-:W-:Y:S01]  /*0810*/  IADD3 R38, P6, R25, R24, RZ ;  /* 0x0000001819267210 */ /* 0x000fe20007fde0ff */
[C---:B------:R-:W-:Y:S01]  /*0820*/  IMAD.WIDE R34, R50.reuse, 0x4, R34 ;  /* 0x0000000432227825 */ /* 0x040fe200078e0222 */
[----:B------:R0:W2:Y:S03]  /*0830*/  LDG.E.EL R12, desc[UR4][R36.64] ;  /* 0x00000004240c7981 */ /* 0x0000a6000c2e1900 */
[----:B------:R-:W-:Y:S01]  /*0840*/  IMAD.WIDE R18, R50, 0x4, R18 ;  /* 0x0000000432127825 */ /* 0x000fe200078e0212 */
[----:B------:R1:W2:Y:S01]  /*0850*/  LDG.E.EL R13, desc[UR4][R34.64] ;  /* 0x00000004220d7981 */ /* 0x0002a2000c2e1900 */
[----:B------:R-:W-:Y:S02]  /*0860*/  IADD3 R56, P4, R25, R8, RZ ;  /* 0x0000000819387210 */ /* 0x000fe40007f9e0ff */
[----:B------:R-:W-:Y:S01]  /*0870*/  IADD3 R54, P3, R25, R21, RZ ;  /* 0x0000001519367210 */ /* 0x000fe20007f7e0ff */
[----:B------:R1:W2:Y:S01]  /*0880*/  LDG.E.EL R14, desc[UR4][R18.64] ;  /* 0x00000004120e7981 */ /* 0x0002a2000c2e1900 */
[----:B------:R-:W-:Y:S01]  /*0890*/  IADD3 R32, P2, R25, R16, RZ ;  /* 0x0000001019207210 */ /* 0x000fe20007f5e0ff */
[----:B------:R-:W-:Y:S01]  /*08a0*/  IMAD.X R39, R42, 0x1, R23, P6 ;  /* 0x000000012a277824 */ /* 0x000fe200030e0617 */
[----:B0-----:R-:W-:-:S02]  /*08b0*/  IADD3 R36, P5, R25, R7, RZ ;  /* 0x0000000719247210 */ /* 0x001fc40007fbe0ff */
[----:B------:R-:W-:Y:S02]  /*08c0*/  IADD3 R58, P0, R25, R46, RZ ;  /* 0x0000002e193a7210 */ /* 0x000fe40007f1e0ff */
[----:B-1----:R-:W-:Y:S02]  /*08d0*/  IADD3 R34, P1, R25, R17, RZ ;  /* 0x0000001119227210 */ /* 0x002fe40007f3e0ff */
[----:B------:R-:W-:Y:S01]  /*08e0*/  IADD3 R18, P6, R25, R48, RZ ;  /* 0x0000003019127210 */ /* 0x000fe20007fde0ff */
[C---:B------:R-:W-:Y:S01]  /*08f0*/  IMAD.X R37, R42.reuse, 0x1, R20, P5 ;  /* 0x000000012a257824 */ /* 0x040fe200028e0614 */
[----:B------:R-:W-:Y:S01]  /*0900*/  IADD3.X R33, R42, R47, RZ, P2, !PT ;  /* 0x0000002f2a217210 */ /* 0x000fe200017fe4ff */
[C---:B------:R-:W-:Y:S02]  /*0910*/  IMAD.X R57, R42.reuse, 0x1, R11, P4 ;  /* 0x000000012a397824 */ /* 0x040fe400020e060b */
[C---:B------:R-:W-:Y:S02]  /*0920*/  IMAD.X R55, R42.reuse, 0x1, R9, P3 ;  /* 0x000000012a377824 */ /* 0x040fe400018e0609 */
[----:B------:R-:W-:-:S02]  /*0930*/  IMAD.X R35, R42, 0x1, R45, P1 ;  /* 0x000000012a237824 */ /* 0x000fc400008e062d */
[C---:B------:R-:W-:Y:S02]  /*0940*/  IMAD.X R59, R42.reuse, 0x1, R29, P0 ;  /* 0x000000012a3b7824 */ /* 0x040fe400000e061d */
[----:B------:R-:W-:Y:S02]  /*0950*/  IMAD.X R19, R42, 0x1, R43, P6 ;  /* 0x000000012a137824 */ /* 0x000fe400030e062b */
[----:B------:R-:W-:-:S04]  /*0960*/  IMAD.WIDE R40, R50, 0x4, R40 ;  /* 0x0000000432287825 */ /* 0x000fc800078e0228 */
[C---:B------:R-:W-:Y:S01]  /*0970*/  IMAD.WIDE R38, R50.reuse, 0x4, R38 ;  /* 0x0000000432267825 */ /* 0x040fe200078e0226 */
[----:B------:R0:W2:Y:S03]  /*0980*/  LDG.E.EL R15, desc[UR4][R40.64] ;  /* 0x00000004280f7981 */ /* 0x0000a6000c2e1900 */
[----:B------:R-:W-:-:S04]  /*0990*/  IMAD.WIDE R36, R50, 0x4, R36 ;  /* 0x0000000432247825 */ /* 0x000fc800078e0224 */
[----:B------:R-:W-:-:S04]  /*09a0*/  IMAD.WIDE R56, R50, 0x4, R56 ;  /* 0x0000000432387825 */ /* 0x000fc800078e0238 */
[----:B------:R-:W-:-:S04]  /*09b0*/  IMAD.WIDE R54, R50, 0x4, R54 ;  /* 0x0000000432367825 */ /* 0x000fc800078e0236 */
[----:B------:R-:W-:-:S04]  /*09c0*/  IMAD.WIDE R32, R50, 0x4, R32 ;  /* 0x0000000432207825 */ /* 0x000fc800078e0220 */
[----:B------:R-:W-:-:S04]  /*09d0*/  IMAD.WIDE R34, R50, 0x4, R34 ;  /* 0x0000000432227825 */ /* 0x000fc800078e0222 */
[----:B------:R-:W-:-:S04]  /*09e0*/  IMAD.WIDE R58, R50, 0x4, R58 ;  /* 0x00000004323a7825 */ /* 0x000fc800078e023a */
[----:B------:R-:W-:Y:S02]  /*09f0*/  IMAD.WIDE R50, R50, 0x4, R18 ;  /* 0x0000000432327825 */ /* 0x000fe400078e0212 */
[----:B------:R-:W2:Y:S02]  /*0a00*/  LDG.E.EL R18, desc[UR4][R38.64] ;  /* 0x0000000426127981 */ /* 0x000ea4000c2e1900 */
[----:B------:R-:W-:-:S05]  /*0a10*/  VIADD R19, R5, 0x200 ;  /* 0x0000020005137836 */ /* 0x000fca0000000000 */
[----:B------:R-:W-:-:S04]  /*0a20*/  LEA.HI R25, R28, R19, RZ, 0x4 ;  /* 0x000000131c197211 */ /* 0x000fc800078f20ff */
[----:B------:R-:W-:Y:S02]  /*0a30*/  SHF.R.S32.HI R25, RZ, 0x4, R25 ;  /* 0x00000004ff197819 */ /* 0x000fe40000011419 */
[----:B------:R-:W-:Y:S02]  /*0a40*/  LEA.HI R28, R28, R19, RZ, 0x8 ;  /* 0x000000131c1c7211 */ /* 0x000fe400078f40ff */
[----:B------:R-:W-:-:S04]  /*0a50*/  LEA.HI R19, R25, R25, RZ, 0x4 ;  /* 0x0000001919137211 */ /* 0x000fc800078f20ff */
[----:B0-----:R-:W-:-:S05]  /*0a60*/  LOP3.LUT R40, R19, 0xfffffff0, RZ, 0xc0, !PT ;  /* 0xfffffff013287812 */ /* 0x001fca00078ec0ff */
[----:B------:R-:W-:Y:S02]  /*0a70*/  IMAD.IADD R19, R25, 0x1, -R40 ;  /* 0x0000000119137824 */ /* 0x000fe400078e0a28 */
[----:B------:R-:W2:Y:S02]  /*0a80*/  LDG.E.EL R25, desc[UR4][R36.64] ;  /* 0x0000000424197981 */ /* 0x000ea4000c2e1900 */
[----:B------:R-:W-:-:S06]  /*0a90*/  IMAD.WIDE R30, R19, 0x8, R30 ;  /* 0x00000008131e7825 */ /* 0x000fcc00078e021e */
[----:B------:R-:W2:Y:S01]  /*0aa0*/  LDG.E.EL.64 R30, desc[UR4][R30.64] ;  /* 0x000000041e1e7981 */ /* 0x000ea2000c2e1b00 */
[----:B------:R-:W-:Y:S01]  /*0ab0*/  IMAD.WIDE R40, R19, 0x8, R26 ;  /* 0x0000000813287825 */ /* 0x000fe200078e021a */
[----:B------:R-:W-:Y:S02]  /*0ac0*/  SHF.R.S32.HI R28, RZ, 0x8, R28 ;  /* 0x00000008ff1c7819 */ /* 0x000fe4000001141c */
[----:B------:R-:W3:Y:S04]  /*0ad0*/  LDG.E.EL R26, desc[UR4][R56.64] ;  /* 0x00000004381a7981 */ /* 0x000ee8000c2e1900 */
[----:B------:R0:W3:Y:S04]  /*0ae0*/  LDG.E.EL.64 R38, desc[UR4][R40.64] ;  /* 0x0000000428267981 */ /* 0x0000e8000c2e1b00 */
[----:B------:R-:W3:Y:S01]  /*0af0*/  LDG.E.EL R27, desc[UR4][R54.64] ;  /* 0x00000004361b7981 */ /* 0x000ee2000c2e1900 */
[----:B0-----:R-:W-:Y:S01]  /*0b00*/  IMAD.SHL.U32 R41, R28, 0x4, RZ ;  /* 0x000000041c297824 */ /* 0x001fe200078e00ff */
[----:B--2---:R-:W-:-:S04]  /*0b10*/  SHF.R.U32.HI R53, RZ, 0x1e, R31 ;  /* 0x0000001eff357819 */ /* 0x004fc8000001161f */
[----:B------:R-:W-:-:S04]  /*0b20*/  LOP3.LUT R53, R53, 0x2, RZ, 0xc0, !PT ;  /* 0x0000000235357812 */ /* 0x000fc800078ec0ff */
[----:B------:R-:W-:Y:S02]  /*0b30*/  IADD3 R53, P0, R30, R53, RZ ;  /* 0x000000351e357210 */ /* 0x000fe40007f1e0ff */
[----:B------:R-:W2:Y:S03]  /*0b40*/  LDG.E.EL R30, desc[UR4][R32.64] ;  /* 0x00000004201e7981 */ /* 0x000ea6000c2e1900 */
[----:B------:R-:W-:-:S05]  /*0b50*/  IMAD.X R42, RZ, RZ, R31, P0 ;  /* 0x000000ffff2a7224 */ /* 0x000fca00000e061f */
[C---:B------:R-:W-:Y:S01]  /*0b60*/  SHF.L.U64.HI R40, R53.reuse, 0x3, R42 ;  /* 0x0000000335287819 */ /* 0x040fe2000001022a */
[----:B------:R-:W-:Y:S01]  /*0b70*/  IMAD.SHL.U32 R53, R53, 0x8, RZ ;  /* 0x0000000835357824 */ /* 0x000fe200078e00ff */
[----:B---3--:R-:W-:Y:S01]  /*0b80*/  SHF.R.U32.HI R49, RZ, 0x1e, R39 ;  /* 0x0000001eff317819 */ /* 0x008fe20000011627 */
[----:B------:R0:W3:Y:S03]  /*0b90*/  LDG.E.EL R33, desc[UR4][R50.64] ;  /* 0x0000000432217981 */ /* 0x0000e6000c2e1900 */
[----:B------:R-:W-:Y:S01]  /*0ba0*/  IADD3 R36, P0, R53, R24, RZ ;  /* 0x0000001835247210 */ /* 0x000fe20007f1e0ff */
[----:B------:R1:W2:Y:S04]  /*0bb0*/  LDG.E.EL R32, desc[UR4][R58.64] ;  /* 0x000000043a207981 */ /* 0x0002a8000c2e1900 */
[----:B------:R-:W-:Y:S01]  /*0bc0*/  IMAD.X R37, R40, 0x1, R23, P0 ;  /* 0x0000000128257824 */ /* 0x000fe200000e0617 */
[----:B------:R-:W-:-:S02]  /*0bd0*/  IADD3 R60, P0, R53, R7, RZ ;  /* 0x00000007353c7210 */ /* 0x000fc40007f1e0ff */
[----:B------:R-:W-:-:S03]  /*0be0*/  LOP3.LUT R49, R49, 0x2, RZ, 0xc0, !PT ;  /* 0x0000000231317812 */ /* 0x000fc600078ec0ff */
[----:B------:R-:W-:Y:S01]  /*0bf0*/  IMAD.X R61, R40, 0x1, R20, P0 ;  /* 0x00000001283d7824 */ /* 0x000fe200000e0614 */
[----:B0-----:R-:W-:-:S05]  /*0c00*/  IADD3 R50, P0, R16, R53, RZ ;  /* 0x0000003510327210 */ /* 0x001fca0007f1e0ff */
[----:B------:R-:W-:Y:S01]  /*0c10*/  IMAD.X R51, R47, 0x1, R40, P0 ;  /* 0x000000012f337824 */ /* 0x000fe200000e0628 */
[----:B------:R-:W-:Y:S02]  /*0c20*/  IADD3 R42, P0, R38, R49, RZ ;  /* 0x00000031262a7210 */ /* 0x000fe40007f1e0ff */
[----:B------:R-:W-:Y:S02]  /*0c30*/  IADD3 R56, P1, R53, R8, RZ ;  /* 0x0000000835387210 */ /* 0x000fe40007f3e0ff */
[----:B------:R-:W-:Y:S01]  /*0c40*/  LEA.HI R31, R28, R28, RZ, 0x8 ;  /* 0x0000001c1c1f7211 */ /* 0x000fe200078f40ff */
[----:B------:R-:W-:Y:S01]  /*0c50*/  IMAD.SHL.U32 R49, R42, 0x8, RZ ;  /* 0x000000082a317824 */ /* 0x000fe200078e00ff */
[----:B------:R-:W-:Y:S01]  /*0c60*/  IADD3.X R39, RZ, R39, RZ, P0, !PT ;  /* 0x00000027ff277210 */ /* 0x000fe200007fe4ff */
[----:B------:R-:W-:Y:S01]  /*0c70*/  IMAD.X R57, R40, 0x1, R11, P1 ;  /* 0x0000000128397824 */ /* 0x000fe200008e060b */
[----:B------:R-:W-:Y:S01]  /*0c80*/  LOP3.LUT R31, R31, 0xffffff00, RZ, 0xc0, !PT ;  /* 0xffffff001f1f7812 */ /* 0x000fe200078ec0ff */
[----:B-1----:R-:W-:Y:S01]  /*0c90*/  IMAD.WIDE R58, R41, 0x4, R50 ;  /* 0x00000004293a7825 */ /* 0x002fe200078e0232 */
[----:B------:R-:W-:-:S02]  /*0ca0*/  SHF.L.U64.HI R42, R42, 0x3, R39 ;  /* 0x000000032a2a7819 */ /* 0x000fc40000010227 */
[----:B------:R-:W-:Y:S01]  /*0cb0*/  IADD3 R50, P1, R49, R24, RZ ;  /* 0x0000001831327210 */ /* 0x000fe20007f3e0ff */
[C---:B------:R-:W-:Y:S01]  /*0cc0*/  IMAD.WIDE R36, R41.reuse, 0x4, R36 ;  /* 0x0000000429247825 */ /* 0x040fe200078e0224 */
[----:B------:R-:W-:Y:S01]  /*0cd0*/  IADD3 R44, R28, -R31, RZ ;  /* 0x8000001f1c2c7210 */ /* 0x000fe20007ffe0ff */
[----:B------:R-:W2:Y:S02]  /*0ce0*/  LDG.E.EL R38, desc[UR4][R58.64] ;  /* 0x000000043a267981 */ /* 0x000ea4000c2e1900 */
[C---:B------:R-:W-:Y:S01]  /*0cf0*/  IMAD.WIDE R56, R41.reuse, 0x4, R56 ;  /* 0x0000000429387825 */ /* 0x040fe200078e0238 */
[----:B------:R-:W-:Y:S01]  /*0d00*/  IADD3 R54, P2, R53, R21, RZ ;  /* 0x0000001535367210 */ /* 0x000fe20007f5e0ff */
[----:B------:R-:W2:Y:S02]  /*0d10*/  LDG.E.EL R31, desc[UR4][R34.64] ;  /* 0x00000004221f7981 */ /* 0x000ea4000c2e1900 */
[----:B------:R-:W-:Y:S02]  /*0d20*/  IMAD.X R51, R42, 0x1, R23, P1 ;  /* 0x000000012a337824 */ /* 0x000fe400008e0617 */
[----:B------:R-:W-:Y:S01]  /*0d30*/  IMAD.X R55, R40, 0x1, R9, P2 ;  /* 0x0000000128377824 */ /* 0x000fe200010e0609 */
[----:B------:R-:W2:Y:S01]  /*0d40*/  LDG.E.EL R34, desc[UR4][R36.64] ;  /* 0x0000000424227981 */ /* 0x000ea2000c2e1900 */
[----:B------:R-:W-:-:S03]  /*0d50*/  IMAD.WIDE R54, R41, 0x4, R54 ;  /* 0x0000000429367825 */ /* 0x000fc600078e0236 */
[----:B------:R0:W2:Y:S04]  /*0d60*/  LDG.E.EL R36, desc[UR4][R56.64] ;  /* 0x0000000438247981 */ /* 0x0000a8000c2e1900 */
[----:B------:R1:W2:Y:S01]  /*0d70*/  LDG.E.EL R37, desc[UR4][R54.64] ;  /* 0x0000000436257981 */ /* 0x0002a2000c2e1900 */
[----:B0-----:R-:W-:-:S05]  /*0d80*/  IMAD.WIDE R56, R41, 0x4, R50 ;  /* 0x0000000429387825 */ /* 0x001fca00078e0232 */
[----:B------:R0:W2:Y:S01]  /*0d90*/  LDG.E.EL R24, desc[UR4][R56.64] ;  /* 0x0000000438187981 */ /* 0x0000a2000c2e1900 */
[----:B-1----:R-:W-:Y:S01]  /*0da0*/  IADD3 R54, P0, R17, R53, RZ ;  /* 0x0000003511367210 */ /* 0x002fe20007f1e0ff */
[----:B0-----:R-:W0:Y:S04]  /*0db0*/  LDC.64 R56, c[0x0][0x228] ;  /* 0x00008a00ff387b82 */ /* 0x001e280000000a00 */
[----:B------:R-:W-:Y:S01]  /*0dc0*/  IMAD.X R55, R45, 0x1, R40, P0 ;  /* 0x000000012d377824 */ /* 0x000fe200000e0628 */
[----:B------:R-:W-:Y:S01]  /*0dd0*/  IADD3 R50, P0, R46, R53, RZ ;  /* 0x000000352e327210 */ /* 0x000fe20007f1e0ff */
[----:B------:R-:W-:Y:S01]  /*0de0*/  IMAD.WIDE R60, R41, 0x4, R60 ;  /* 0x00000004293c7825 */ /* 0x000fe200078e023c */
[----:B------:R-:W-:-:S03]  /*0df0*/  IADD3 R16, P6, R49, R16, RZ ;  /* 0x0000001031107210 */ /* 0x000fc60007fde0ff */
[----:B------:R-:W-:Y:S01]  /*0e00*/  IMAD.WIDE R54, R41, 0x4, R54 ;  /* 0x0000000429367825 */ /* 0x000fe200078e0236 */
[----:B------:R-:W2:Y:S03]  /*0e10*/  LDG.E.EL R35, desc[UR4][R60.64] ;  /* 0x000000043c237981 */ /* 0x000ea6000c2e1900 */
[----:B------:R-:W-:Y:S01]  /*0e20*/  IMAD.X R51, R29, 0x1, R40, P0 ;  /* 0x000000011d337824 */ /* 0x000fe200000e0628 */
[----:B------:R1:W2:Y:S01]  /*0e30*/  LDG.E.EL R23, desc[UR4][R54.64] ;  /* 0x0000000436177981 */ /* 0x0002a2000c2e1900 */
[----:B------:R-:W-:-:S05]  /*0e40*/  IMAD.WIDE R58, R41, 0x4, R50 ;  /* 0x00000004293a7825 */ /* 0x000fca00078e0232 */
[----:B------:R0:W2:Y:S01]  /*0e50*/  LDG.E.EL R39, desc[UR4][R58.64] ;  /* 0x000000043a277981 */ /* 0x0000a2000c2e1900 */
[----:B-1----:R-:W-:Y:S01]  /*0e60*/  IADD3 R54, P4, R49, R17, RZ ;  /* 0x0000001131367210 */ /* 0x002fe20007f9e0ff */
[----:B------:R-:W-:Y:S02]  /*0e70*/  IMAD.X R17, R42, 0x1, R47, P6 ;  /* 0x000000012a117824 */ /* 0x000fe400030e062f */
[----:B0-----:R-:W-:-:S04]  /*0e80*/  IMAD.WIDE R60, R22, 0x4, R56 ;  /* 0x00000004163c7825 */ /* 0x001fc800078e0238 */
[----:B------:R-:W-:Y:S02]  /*0e90*/  IMAD.WIDE R58, R41, 0x4, R16 ;  /* 0x00000004293a7825 */ /* 0x000fe400078e0210 */
[----:B------:R-:W2:Y:S01]  /*0ea0*/  LDG.E.EL R17, desc[UR4][R60.64] ;  /* 0x000000043c117981 */ /* 0x000ea2000c2e1900 */
[----:B------:R-:W-:Y:S01]  /*0eb0*/  IADD3.X R55, R42, R45, RZ, P4, !PT ;  /* 0x0000002d2a377210 */ /* 0x000fe200027fe4ff */
[----:B------:R-:W-:Y:S02]  /*0ec0*/  IMAD.WIDE R56, R44, 0x4, R56 ;  /* 0x000000042c387825 */ /* 0x000fe400078e0238 */
[----:B------:R-:W0:Y:S01]  /*0ed0*/  LDC.64 R44, c[0x0][0x238] ;  /* 0x00008e00ff2c7b82 */ /* 0x000e220000000a00 */
[----:B------:R-:W-:Y:S02]  /*0ee0*/  IADD3 R50, P5, R49, R7, RZ ;  /* 0x0000000731327210 */ /* 0x000fe40007fbe0ff */
[----:B------:R-:W-:Y:S01]  /*0ef0*/  IADD3 R46, P2, R49, R46, RZ ;  /* 0x0000002e312e7210 */ /* 0x000fe20007f5e0ff */
[----:B------:R-:W3:Y:S01]  /*0f00*/  LDG.E.EL R7, desc[UR4][R58.64] ;  /* 0x000000043a077981 */ /* 0x000ee2000c2e1900 */
[----:B------:R-:W-:Y:S01]  /*0f10*/  IADD3 R52, P3, R49, R8, RZ ;  /* 0x0000000831347210 */ /* 0x000fe20007f7e0ff */
[C---:B------:R-:W-:Y:S01]  /*0f20*/  IMAD.X R51, R42.reuse, 0x1, R20, P5 ;  /* 0x000000012a337824 */ /* 0x040fe200028e0614 */
[----:B------:R-:W-:Y:S01]  /*0f30*/  IADD3 R28, P0, R48, R53, RZ ;  /* 0x00000035301c7210 */ /* 0x000fe20007f1e0ff */
[C---:B------:R-:W-:Y:S01]  /*0f40*/  IMAD.X R47, R42.reuse, 0x1, R29, P2 ;  /* 0x000000012a2f7824 */ /* 0x040fe200010e061d */
[----:B------:R-:W3:Y:S01]  /*0f50*/  LDG.E.EL R16, desc[UR4][R56.64] ;  /* 0x0000000438107981 */ /* 0x000ee2000c2e1900 */
[----:B------:R-:W-:-:S02]  /*0f60*/  IMAD.X R53, R42, 0x1, R11, P3 ;  /* 0x000000012a357824 */ /* 0x000fc400018e060b */
[----:B------:R-:W-:-:S04]  /*0f70*/  IMAD.WIDE R50, R41, 0x4, R50 ;  /* 0x0000000429327825 */ /* 0x000fc800078e0232 */
[C---:B------:R-:W-:Y:S01]  /*0f80*/  IMAD.WIDE R46, R41.reuse, 0x4, R46 ;  /* 0x00000004292e7825 */ /* 0x040fe200078e022e */
[----:B------:R-:W-:Y:S02]  /*0f90*/  IADD3 R8, P1, R49, R21, RZ ;  /* 0x0000001531087210 */ /* 0x000fe40007f3e0ff */
[----:B------:R-:W3:Y:S01]  /*0fa0*/  LDG.E.EL R21, desc[UR4][R50.64] ;  /* 0x0000000432157981 */ /* 0x000ee2000c2e1900 */
[----:B------:R-:W-:Y:S01]  /*0fb0*/  IMAD.WIDE R52, R41, 0x4, R52 ;  /* 0x0000000429347825 */ /* 0x000fe200078e0234 */
[----:B------:R-:W-:Y:S02]  /*0fc0*/  IADD3 R48, P6, R49, R48, RZ ;  /* 0x0000003031307210 */ /* 0x000fe40007fde0ff */
[----:B------:R-:W3:Y:S01]  /*0fd0*/  LDG.E.EL R47, desc[UR4][R46.64] ;  /* 0x000000042e2f7981 */ /* 0x000ee2000c2e1900 */
[----:B------:R-:W-:-:S03]  /*0fe0*/  IMAD.X R29, R43, 0x1, R40, P0 ;  /* 0x000000012b1d7824 */ /* 0x000fc600000e0628 */
[----:B------:R-:W3:Y:S01]  /*0ff0*/  LDG.E.EL R53, desc[UR4][R52.64] ;  /* 0x0000000434357981 */ /* 0x000ee2000c2e1900 */
[----:B------:R-:W-:-:S04]  /*1000*/  IMAD.WIDE R54, R41, 0x4, R54 ;  /* 0x0000000429367825 */ /* 0x000fc800078e0236 */
[----:B------:R-:W-:Y:S02]  /*1010*/  IMAD.WIDE R28, R41, 0x4, R28 ;  /* 0x00000004291c7825 */ /* 0x000fe400078e021c */
[----:B------:R-:W3:Y:S02]  /*1020*/  LDG.E.EL R55, desc[UR4][R54.64] ;  /* 0x0000000436377981 */ /* 0x000ee4000c2e1900 */
[C---:B------:R-:W-:Y:S02]  /*1030*/  IMAD.X R9, R42.reuse, 0x1, R9, P1 ;  /* 0x000000012a097824 */ /* 0x040fe400008e0609 */
[----:B------:R-:W-:Y:S01]  /*1040*/  IMAD.X R49, R42, 0x1, R43, P6 ;  /* 0x000000012a317824 */ /* 0x000fe200030e062b */
[----:B------:R1:W3:Y:S01]  /*1050*/  LDG.E.EL R29, desc[UR4][R28.64] ;  /* 0x000000041c1d7981 */ /* 0x0002e2000c2e1900 */
[----:B0-----:R-:W-:-:S04]  /*1060*/  IMAD.WIDE R10, R10, 0x4, R44 ;  /* 0x000000040a0a7825 */ /* 0x001fc800078e022c */
[C---:B------:R-:W-:Y:S02]  /*1070*/  IMAD.WIDE R42, R41.reuse, 0x4, R8 ;  /* 0x00000004292a7825 */ /* 0x040fe400078e0208 */
[----:B------:R-:W3:Y:S02]  /*1080*/  LDG.E.EL.128 R8, desc[UR4][R10.64] ;  /* 0x000000040a087981 */ /* 0x000ee4000c2e1d00 */
[----:B------:R-:W-:Y:S02]  /*1090*/  IMAD.WIDE R48, R41, 0x4, R48 ;  /* 0x0000000429307825 */ /* 0x000fe400078e0230 */
[----:B------:R-:W0:Y:S01]  /*10a0*/  LDC.64 R40, c[0x0][0x248] ;  /* 0x00009200ff287b82 */ /* 0x000e220000000a00 */
[----:B------:R-:W3:Y:S04]  /*10b0*/  LDG.E.EL R43, desc[UR4][R42.64] ;  /* 0x000000042a2b7981 */ /* 0x000ee8000c2e1900 */
[----:B------:R-:W3:Y:S01]  /*10c0*/  LDG.E.EL R49, desc[UR4][R48.64] ;  /* 0x0000000430317981 */ /* 0x000ee2000c2e1900 */
[----:B0-----:R-:W-:-:S04]  /*10d0*/  IMAD.WIDE R44, R4, 0x4, R40 ;  /* 0x00000004042c7825 */ /* 0x001fc800078e0228 */
[----:B------:R-:W-:Y:S02]  /*10e0*/  IMAD.WIDE R40, R19, 0x4, R40 ;  /* 0x0000000413287825 */ /* 0x000fe400078e0228 */
[----:B------:R-:W3:Y:S04]  /*10f0*/  LDG.E.EL R44, desc[UR4][R44.64] ;  /* 0x000000042c2c7981 */ /* 0x000ee8000c2e1900 */
[----:B------:R-:W3:Y:S01]  /*1100*/  LDG.E.EL R40, desc[UR4][R40.64] ;  /* 0x0000000428287981 */ /* 0x000ee2000c2e1900 */
[C---:B--2---:R-:W-:Y:S01]  /*1110*/  FSETP.GEU.AND P4, PT, R17.reuse, -R3, PT ;  /* 0x800000031100720b */ /* 0x044fe20003f8e000 */
[C---:B------:R-:W-:Y:S01]  /*1120*/  FADD R3, R17.reuse, R3 ;  /* 0x0000000311037221 */ /* 0x040fe20000000000 */
[C---:B------:R-:W-:Y:S01]  /*1130*/  FSETP.GEU.AND P1, PT, R17.reuse, -R18, PT ;  /* 0x800000121100720b */ /* 0x040fe20003f2e000 */
[C---:B------:R-:W-:Y:S01]  /*1140*/  FADD R18, R17.reuse, R18 ;  /* 0x0000001211127221 */ /* 0x040fe20000000000 */
[C---:B------:R-:W-:Y:S01]  /*1150*/  FSETP.GEU.AND P2, PT, R17.reuse, -R12, PT ;  /* 0x8000000c1100720b */ /* 0x040fe20003f4e000 */
[C---:B------:R-:W-:Y:S01]  /*1160*/  FADD R12, R17.reuse, R12 ;  /* 0x0000000c110c7221 */ /* 0x040fe20000000000 */
[C---:B------:R-:W-:Y:S01]  /*1170*/  FSETP.GEU.AND P6, PT, R17.reuse, -R13, PT ;  /* 0x8000000d1100720b */ /* 0x040fe20003fce000 */
[----:B------:R-:W-:Y:S01]  /*1180*/  FADD R13, R17, R13 ;  /* 0x0000000d110d7221 */ /* 0x000fe20000000000 */
[----:B------:R-:W-:Y:S01]  /*1190*/  FSEL R3, R3, RZ, P4 ;  /* 0x000000ff03037208 */ /* 0x000fe20002000000 */
[C---:B------:R-:W-:Y:S01]  /*11a0*/  FADD R4, R17.reuse, R25 ;  /* 0x0000001911047221 */ /* 0x040fe20000000000 */
[C---:B------:R-:W-:Y:S01]  /*11b0*/  FSETP.GEU.AND P4, PT, R17.reuse, -R31, PT ;  /* 0x8000001f1100720b */ /* 0x040fe20003f8e000 */
[C---:B------:R-:W-:Y:S01]  /*11c0*/  FADD R31, R17.reuse, R31 ;  /* 0x0000001f111f7221 */ /* 0x040fe20000000000 */
[C---:B----4-:R-:W-:Y:S01]  /*11d0*/  FSETP.GEU.AND P3, PT, R17.reuse, -R0, PT ;  /* 0x800000001100720b */ /* 0x050fe20003f6e000 */
[C---:B------:R-:W-:Y:S01]  /*11e0*/  FADD R0, R17.reuse, R0 ;  /* 0x0000000011007221 */ /* 0x040fe20000000000 */
[C---:B------:R-:W-:Y:S01]  /*11f0*/  FSETP.GEU.AND P5, PT, R17.reuse, -R25, PT ;  /* 0x800000191100720b */ /* 0x040fe20003fae000 */
[----:B------:R-:W-:Y:S01]  /*1200*/  FADD R19, R17, R2 ;  /* 0x0000000211137221 */ /* 0x000fe20000000000 */
[----:B------:R-:W-:-:S02]  /*1210*/  FSEL R25, R18, RZ, P1 ;  /* 0x000000ff12197208 */ /* 0x000fc40000800000 */
[C---:B------:R-:W-:Y:S01]  /*1220*/  FSETP.GEU.AND P0, PT, R17.reuse, -R30, PT ;  /* 0x8000001e1100720b */ /* 0x040fe20003f0e000 */
[C---:B------:R-:W-:Y:S01]  /*1230*/  FADD R30, R17.reuse, R30 ;  /* 0x0000001e111e7221 */ /* 0x040fe20000000000 */
[C---:B------:R-:W-:Y:S01]  /*1240*/  FSETP.GEU.AND P1, PT, R17.reuse, -R2, PT ;  /* 0x800000021100720b */ /* 0x040fe20003f2e000 */
[C---:B------:R-:W-:Y:S01]  /*1250*/  FADD R18, R17.reuse, R14 ;  /* 0x0000000e11127221 */ /* 0x040fe20000000000 */
[----:B------:R-:W-:Y:S01]  /*1260*/  FSEL R2, R12, RZ, P2 ;  /* 0x000000ff0c027208 */ /* 0x000fe20001000000 */
[----:B-1----:R-:W-:Y:S01]  /*1270*/  FADD R28, R17, R27 ;  /* 0x0000001b111c7221 */ /* 0x002fe20000000000 */
[----:B------:R-:W-:Y:S01]  /*1280*/  FSEL R13, R13, RZ, P6 ;  /* 0x000000ff0d0d7208 */ /* 0x000fe20003000000 */
[C---:B-----5:R-:W-:Y:S01]  /*1290*/  FADD R22, R17.reuse, R6 ;  /* 0x0000000611167221 */ /* 0x060fe20000000000 */
[C---:B------:R-:W-:Y:S02]  /*12a0*/  FSETP.GEU.AND P2, PT, R17.reuse, -R14, PT ;  /* 0x8000000e1100720b */ /* 0x040fe40003f4e000 */
[C---:B------:R-:W-:Y:S01]  /*12b0*/  FSETP.GEU.AND P6, PT, R17.reuse, -R27, PT ;  /* 0x8000001b1100720b */ /* 0x040fe20003fce000 */
[----:B------:R-:W-:Y:S01]  /*12c0*/  FADD R20, R17, R32 ;  /* 0x0000002011147221 */ /* 0x000fe20000000000 */
[----:B------:R-:W-:-:S02]  /*12d0*/  FSEL R14, R4, RZ, P5 ;  /* 0x000000ff040e7208 */ /* 0x000fc40002800000 */
[----:B------:R-:W-:Y:S02]  /*12e0*/  FSEL R27, R31, RZ, P4 ;  /* 0x000000ff1f1b7208 */ /* 0x000fe40002000000 */
[----:B------:R-:W-:Y:S02]  /*12f0*/  FSEL R0, R0, RZ, P3 ;  /* 0x000000ff00007208 */ /* 0x000fe40001800000 */
[C---:B---3--:R-:W-:Y:S01]  /*1300*/  FSETP.GEU.AND P5, PT, R17.reuse, -R33, PT ;  /* 0x800000211100720b */ /* 0x048fe20003fae000 */
[C---:B------:R-:W-:Y:S01]  /*1310*/  FADD R33, R17.reuse, R33 ;  /* 0x0000002111217221 */ /* 0x040fe20000000000 */
[C---:B------:R-:W-:Y:S02]  /*1320*/  FSETP.GEU.AND P4, PT, R17.reuse, -R6, PT ;  /* 0x800000061100720b */ /* 0x040fe40003f8e000 */
[----:B------:R-:W-:Y:S02]  /*1330*/  FSETP.GEU.AND P3, PT, R17, -R32, PT ;  /* 0x800000201100720b */ /* 0x000fe40003f6e000 */
[----:B------:R-:W-:-:S02]  /*1340*/  FSEL R12, R30, RZ, P0 ;  /* 0x000000ff1e0c7208 */ /* 0x000fc40000000000 */
[----:B------:R-:W-:Y:S02]  /*1350*/  FSEL R19, R19, RZ, P1 ;  /* 0x000000ff13137208 */ /* 0x000fe40000800000 */
[C---:B------:R-:W-:Y:S01]  /*1360*/  FSETP.GEU.AND P0, PT, R17.reuse, -R26, PT ;  /* 0x8000001a1100720b */ /* 0x040fe20003f0e000 */
[C---:B------:R-:W-:Y:S01]  /*1370*/  FADD R26, R17.reuse, R26 ;  /* 0x0000001a111a7221 */ /* 0x040fe20000000000 */
[C---:B------:R-:W-:Y:S01]  /*1380*/  FSETP.GEU.AND P1, PT, R17.reuse, -R15, PT ;  /* 0x8000000f1100720b */ /* 0x040fe20003f2e000 */
[----:B------:R-:W-:Y:S01]  /*1390*/  FADD R15, R17, R15 ;  /* 0x0000000f110f7221 */ /* 0x000fe20000000000 */
[----:B------:R-:W-:Y:S01]  /*13a0*/  FSEL R6, R28, RZ, P6 ;  /* 0x000000ff1c067208 */ /* 0x000fe20003000000 */
[----:B------:R-:W-:Y:S01]  /*13b0*/  FADD R17, R16, R34 ;  /* 0x0000002210117221 */ /* 0x000fe20000000000 */
[----:B------:R-:W-:Y:S01]  /*13c0*/  FSEL R22, R22, RZ, P4 ;  /* 0x000000ff16167208 */ /* 0x000fe20002000000 */
[----:B------:R-:W-:Y:S01]  /*13d0*/  FADD R28, R16, R7 ;  /* 0x00000007101c7221 */ /* 0x000fe20000000000 */
[----:B------:R-:W-:-:S02]  /*13e0*/  FSEL R4, R18, RZ, P2 ;  /* 0x000000ff12047208 */ /* 0x000fc40001000000 */
[----:B------:R-:W-:Y:S02]  /*13f0*/  FSEL R20, R20, RZ, P3 ;  /* 0x000000ff14147208 */ /* 0x000fe40001800000 */
[C---:B------:R-:W-:Y:S02]  /*1400*/  FSETP.GEU.AND P6, PT, R16.reuse, -R7, PT ;  /* 0x800000071000720b */ /* 0x040fe40003fce000 */
[C---:B------:R-:W-:Y:S01]  /*1410*/  FSETP.GEU.AND P4, PT, R16.reuse, -R23, PT ;  /* 0x800000171000720b */ /* 0x040fe20003f8e000 */
[C---:B------:R-:W-:Y:S01]  /*1420*/  FADD R23, R16.reuse, R23 ;  /* 0x0000001710177221 */ /* 0x040fe20000000000 */
[C---:B------:R-:W-:Y:S02]  /*1430*/  FSETP.GEU.AND P2, PT, R16.reuse, -R34, PT ;  /* 0x800000221000720b */ /* 0x040fe40003f4e000 */
[C---:B------:R-:W-:Y:S01]  /*1440*/  FSETP.GEU.AND P3, PT, R16.reuse, -R24, PT ;  /* 0x800000181000720b */ /* 0x040fe20003f6e000 */
[----:B------:R-:W-:Y:S01]  /*1450*/  FADD R24, R16, R24 ;  /* 0x0000001810187221 */ /* 0x000fe20000000000 */
[----:B------:R-:W-:-:S02]  /*1460*/  FSEL R7, R33, RZ, P5 ;  /* 0x000000ff21077208 */ /* 0x000fc40002800000 */
[C---:B------:R-:W-:Y:S01]  /*1470*/  FSETP.GEU.AND P5, PT, R16.reuse, -R35, PT ;  /* 0x800000231000720b */ /* 0x040fe20003fae000 */
[C---:B------:R-:W-:Y:S01]  /*1480*/  FADD R35, R16.reuse, R35 ;  /* 0x0000002310237221 */ /* 0x040fe20000000000 */
[----:B------:R-:W-:Y:S01]  /*1490*/  FSEL R17, R17, RZ, P2 ;  /* 0x000000ff11117208 */ /* 0x000fe20001000000 */
[C---:B------:R-:W-:Y:S01]  /*14a0*/  FADD R34, R16.reuse, R21 ;  /* 0x0000001510227221 */ /* 0x040fe20000000000 */
[C---:B------:R-:W-:Y:S02]  /*14b0*/  FSETP.GEU.AND P2, PT, R16.reuse, -R21, PT ;  /* 0x800000151000720b */ /* 0x040fe40003f4e000 */
[----:B------:R-:W-:Y:S01]  /*14c0*/  FSEL R23, R23, RZ, P4 ;  /* 0x000000ff17177208 */ /* 0x000fe20002000000 */
[----:B------:R-:W-:Y:S01]  /*14d0*/  FADD R33, R16, R53 ;  /* 0x0000003510217221 */ /* 0x000fe20000000000 */
[----:B------:R-:W-:Y:S02]  /*14e0*/  FSEL R21, R24, RZ, P3 ;  /* 0x000000ff18157208 */ /* 0x000fe40001800000 */
[C---:B------:R-:W-:Y:S01]  /*14f0*/  FSETP.GEU.AND P4, PT, R16.reuse, -R47, PT ;  /* 0x8000002f1000720b */ /* 0x040fe20003f8e000 */
[C---:B------:R-:W-:Y:S01]  /*1500*/  FADD R47, R16.reuse, R47 ;  /* 0x0000002f102f7221 */ /* 0x040fe20000000000 */
[----:B------:R-:W-:Y:S01]  /*1510*/  FSEL R24, R35, RZ, P5 ;  /* 0x000000ff23187208 */ /* 0x000fe20002800000 */
[----:B------:R-:W-:Y:S01]  /*1520*/  FADD R18, R16, R38 ;  /* 0x0000002610127221 */ /* 0x000fe20000000000 */
[----:B------:R-:W-:-:S02]  /*1530*/  FSEL R31, R26, RZ, P0 ;  /* 0x000000ff1a1f7208 */ /* 0x000fc40000000000 */
[----:B------:R-:W-:Y:S02]  /*1540*/  FSETP.GEU.AND P5, PT, R16, -R53, PT ;  /* 0x800000351000720b */ /* 0x000fe40003fae000 */
[----:B------:R-:W-:Y:S02]  /*1550*/  FSEL R28, R28, RZ, P6 ;  /* 0x000000ff1c1c7208 */ /* 0x000fe40003000000 */
[----:B------:R-:W-:Y:S01]  /*1560*/  FSETP.GEU.AND P0, PT, R16, -R38, PT ;  /* 0x800000261000720b */ /* 0x000fe20003f0e000 */
[----:B------:R-:W-:Y:S01]  /*1570*/  FADD R26, -R14, R27 ;  /* 0x0000001b0e1a7221 */ /* 0x000fe20000000100 */
[----:B------:R-:W-:Y:S01]  /*1580*/  FSEL R33, R33, RZ, P5 ;  /* 0x000000ff21217208 */ /* 0x000fe20002800000 */
[----:B------:R-:W-:Y:S01]  /*1590*/  FADD R20, -R31, R20 ;  /* 0x000000141f147221 */ /* 0x000fe20000000100 */
[----:B------:R-:W-:Y:S01]  /*15a0*/  FSEL R32, R47, RZ, P4 ;  /* 0x000000ff2f207208 */ /* 0x000fe20002000000 */
[----:B------:R-:W-:Y:S01]  /*15b0*/  FADD R7, -R6, R7 ;  /* 0x0000000706077221 */ /* 0x000fe20000000100 */
[----:B------:R-:W-:Y:S01]  /*15c0*/  FSEL R18, R18, RZ, P0 ;  /* 0x000000ff12127208 */ /* 0x000fe20000000000 */
[----:B------:R-:W-:Y:S01]  /*15d0*/  FADD R27, -R21, R28 ;  /* 0x0000001c151b7221 */ /* 0x000fe20000000100 */
[C---:B------:R-:W-:Y:S01]  /*15e0*/  FSETP.GEU.AND P0, PT, R16.reuse, -R55, PT ;  /* 0x800000371000720b */ /* 0x040fe20003f0e000 */
[C---:B------:R-:W-:Y:S01]  /*15f0*/  FADD R55, R16.reuse, R55 ;  /* 0x0000003710377221 */ /* 0x040fe20000000000 */
[C---:B------:R-:W-:Y:S01]  /*1600*/  FSETP.GEU.AND P4, PT, R16.reuse, -R29, PT ;  /* 0x8000001d1000720b */ /* 0x040fe20003f8e000 */
[----:B------:R-:W-:Y:S01]  /*1610*/  FADD R30, R16, R29 ;  /* 0x0000001d101e7221 */ /* 0x000fe20000000000 */
[----:B------:R-:W-:Y:S01]  /*1620*/  FADD R29, -R33, R32 ;  /* 0x00000020211d7221 */ /* 0x000fe20000000100 */
[----:B------:R-:W-:Y:S01]  /*1630*/  FFMA R31, R10, R20, R31 ;  /* 0x000000140a1f7223 */ /* 0x000fe2000000001f */
[----:B------:R-:W-:Y:S01]  /*1640*/  FFMA R32, R11, R7, R6 ;  /* 0x000000070b207223 */ /* 0x000fe20000000006 */
[----:B------:R-:W-:Y:S01]  /*1650*/  FFMA R27, R8, R27, R21 ;  /* 0x0000001b081b7223 */ /* 0x000fe20000000015 */
[----:B------:R-:W0:Y:S01]  /*1660*/  LDC.64 R6, c[0x0][0x250] ;  /* 0x00009400ff067b82 */ /* 0x000e220000000a00 */
[----:B------:R-:W-:-:S02]  /*1670*/  FSEL R34, R34, RZ, P2 ;  /* 0x000000ff22227208 */ /* 0x000fc40001000000 */
[----:B------:R-:W-:-:S05]  /*1680*/  FSEL R55, R55, RZ, P0 ;  /* 0x000000ff37377208 */ /* 0x000fca0000000000 */
[----:B------:R-:W1:Y:S01]  /*1690*/  LDC.64 R20, c[0x0][0x258] ;  /* 0x00009600ff147b82 */ /* 0x000e620000000a00 */
[C---:B------:R-:W-:Y:S01]  /*16a0*/  FSETP.GEU.AND P3, PT, R16.reuse, -R36, PT ;  /* 0x800000241000720b */ /* 0x040fe20003f6e000 */
[C---:B------:R-:W-:Y:S01]  /*16b0*/  FADD R36, R16.reuse, R36 ;  /* 0x0000002410247221 */ /* 0x040fe20000000000 */
[C---:B------:R-:W-:Y:S01]  /*16c0*/  FSETP.GEU.AND P6, PT, R16.reuse, -R39, PT ;  /* 0x800000271000720b */ /* 0x040fe20003fce000 */
[C---:B------:R-:W-:Y:S01]  /*16d0*/  FADD R39, R16.reuse, R39 ;  /* 0x0000002710277221 */ /* 0x040fe20000000000 */
[C---:B------:R-:W-:Y:S01]  /*16e0*/  FSETP.GEU.AND P2, PT, R16.reuse, -R37, PT ;  /* 0x800000251000720b */ /* 0x040fe20003f4e000 */
[C---:B------:R-:W-:Y:S01]  /*16f0*/  FADD R37, R16.reuse, R37 ;  /* 0x0000002510257221 */ /* 0x040fe20000000000 */
[C---:B------:R-:W-:Y:S01]  /*1700*/  FSETP.GEU.AND P0, PT, R16.reuse, -R43, PT ;  /* 0x8000002b1000720b */ /* 0x040fe20003f0e000 */
[C---:B------:R-:W-:Y:S01]  /*1710*/  FADD R43, R16.reuse, R43 ;  /* 0x0000002b102b7221 */ /* 0x040fe20000000000 */
[C---:B------:R-:W-:Y:S01]  /*1720*/  FSETP.GEU.AND P5, PT, R16.reuse, -R49, PT ;  /* 0x800000311000720b */ /* 0x040fe20003fae000 */
[----:B------:R-:W-:Y:S01]  /*1730*/  FADD R49, R16, R49 ;  /* 0x0000003110317221 */ /* 0x000fe20000000000 */
[----:B------:R-:W-:Y:S01]  /*1740*/  FADD R12, -R25, R12 ;  /* 0x0000000c190c7221 */ /* 0x000fe20000000100 */
[----:B------:R-:W-:Y:S01]  /*1750*/  FADD R16, -R17, R18 ;  /* 0x0000001211107221 */ /* 0x000fe20000000100 */
[----:B------:R-:W-:Y:S01]  /*1760*/  FADD R28, -R34, R55 ;  /* 0x00000037221c7221 */ /* 0x000fe20000000100 */
[----:B------:R-:W-:Y:S01]  /*1770*/  FADD R2, -R3, R2 ;  /* 0x0000000203027221 */ /* 0x000fe20000000100 */
[----:B------:R-:W-:Y:S01]  /*1780*/  FADD R13, -R0, R13 ;  /* 0x0000000d000d7221 */ /* 0x000fe20000000100 */
[----:B------:R-:W-:Y:S01]  /*1790*/  FADD R23, -R24, R23 ;  /* 0x0000001718177221 */ /* 0x000fe20000000100 */
[C---:B------:R-:W-:Y:S01]  /*17a0*/  FFMA R25, R8.reuse, R12, R25 ;  /* 0x0000000c08197223 */ /* 0x040fe20000000019 */
[C---:B------:R-:W-:Y:S01]  /*17b0*/  FFMA R16, R8.reuse, R16, R17 ;  /* 0x0000001008107223 */ /* 0x040fe20000000011 */
[C---:B------:R-:W-:Y:S01]  /*17c0*/  FFMA R26, R9.reuse, R26, R14 ;  /* 0x0000001a091a7223 */ /* 0x040fe2000000000e */
[C---:B------:R-:W-:Y:S01]  /*17d0*/  FFMA R28, R9.reuse, R28, R34 ;  /* 0x0000001c091c7223 */ /* 0x040fe20000000022 */
[----:B------:R-:W-:Y:S01]  /*17e0*/  FFMA R12, R8, R2, R3 ;  /* 0x00000002080c7223 */ /* 0x000fe20000000003 */
[C---:B------:R-:W-:Y:S01]  /*17f0*/  FFMA R13, R9.reuse, R13, R0 ;  /* 0x0000000d090d7223 */ /* 0x040fe20000000000 */
[----:B------:R-:W-:Y:S01]  /*1800*/  FFMA R17, R9, R23, R24 ;  /* 0x0000001709117223 */ /* 0x000fe20000000018 */
[----:B------:R-:W-:-:S02]  /*1810*/  FSEL R15, R15, RZ, P1 ;  /* 0x000000ff0f0f7208 */ /* 0x000fc40000800000 */
[----:B------:R-:W-:Y:S02]  /*1820*/  FSEL R3, R36, RZ, P3 ;  /* 0x000000ff24037208 */ /* 0x000fe40001800000 */
[----:B------:R-:W-:Y:S02]  /*1830*/  FSEL R0, R39, RZ, P6 ;  /* 0x000000ff27007208 */ /* 0x000fe40003000000 */
[----:B------:R-:W-:Y:S02]  /*1840*/  FSEL R2, R37, RZ, P2 ;  /* 0x000000ff25027208 */ /* 0x000fe40001000000 */
[----:B------:R-:W-:Y:S02]  /*1850*/  FSEL R8, R43, RZ, P0 ;  /* 0x000000ff2b087208 */ /* 0x000fe40000000000 */
[----:B------:R-:W-:Y:S02]  /*1860*/  FSEL R9, R30, RZ, P4 ;  /* 0x000000ff1e097208 */ /* 0x000fe40002000000 */
[----:B------:R-:W-:Y:S01]  /*1870*/  FSEL R49, R49, RZ, P5 ;  /* 0x000000ff31317208 */ /* 0x000fe20002800000 */
[----:B------:R-:W-:Y:S01]  /*1880*/  FADD R4, -R19, R4 ;  /* 0x0000000413047221 */ /* 0x000fe20000000100 */
[----:B------:R-:W-:Y:S01]  /*1890*/  FADD R0, -R3, R0 ;  /* 0x0000000003007221 */ /* 0x000fe20000000100 */
[----:B------:R-:W-:Y:S01]  /*18a0*/  FADD R15, -R22, R15 ;  /* 0x0000000f160f7221 */ /* 0x000fe20000000100 */
[----:B------:R-:W-:Y:S01]  /*18b0*/  FADD R9, -R2, R9 ;  /* 0x0000000902097221 */ /* 0x000fe20000000100 */
[----:B------:R-:W-:Y:S01]  /*18c0*/  FADD R49, -R8, R49 ;  /* 0x0000003108317221 */ /* 0x000fe20000000100 */
[C---:B------:R-:W-:Y:S01]  /*18d0*/  FFMA R14, R10.reuse, R4, R19 ;  /* 0x000000040a0e7223 */ /* 0x040fe20000000013 */
[C---:B------:R-:W-:Y:S01]  /*18e0*/  FFMA R29, R10.reuse, R29, R33 ;  /* 0x0000001d0a1d7223 */ /* 0x040fe20000000021 */
[----:B------:R-:W-:Y:S01]  /*18f0*/  FFMA R18, R10, R0, R3 ;  /* 0x000000000a127223 */ /* 0x000fe20000000003 */
[C---:B------:R-:W-:Y:S01]  /*1900*/  FFMA R15, R11.reuse, R15, R22 ;  /* 0x0000000f0b0f7223 */ /* 0x040fe20000000016 */
[C---:B------:R-:W-:Y:S01]  /*1910*/  FFMA R19, R11.reuse, R9, R2 ;  /* 0x000000090b137223 */ /* 0x040fe20000000002 */
[----:B------:R-:W-:Y:S01]  /*1920*/  FFMA R8, R11, R49, R8 ;  /* 0x000000310b087223 */ /* 0x000fe20000000008 */
[----:B0-----:R-:W-:-:S04]  /*1930*/  IMAD.WIDE R2, R5, 0x4, R6 ;  /* 0x0000000405027825 */ /* 0x001fc800078e0206 */
[----:B------:R-:W-:Y:S01]  /*1940*/  FADD R25, -R12, R25 ;  /* 0x000000190c197221 */ /* 0x000fe20000000100 */
[----:B------:R-:W-:Y:S01]  /*1950*/  FADD R31, -R14, R31 ;  /* 0x0000001f0e1f7221 */ /* 0x000fe20000000100 */
[----:B------:R-:W-:Y:S01]  /*1960*/  FADD R7, -R15, R32 ;  /* 0x000000200f077221 */ /* 0x000fe20000000100 */
[----:B-1----:R-:W-:-:S04]  /*1970*/  IMAD.WIDE R20, R5, 0x4, R20 ;  /* 0x0000000405147825 */ /* 0x002fc800078e0214 */
[----:B------:R-:W-:Y:S01]  /*1980*/  FADD R5, -R13, R26 ;  /* 0x0000001a0d057221 */ /* 0x000fe20000000100 */
[----:B------:R-:W-:Y:S01]  /*1990*/  FADD R27, -R16, R27 ;  /* 0x0000001b101b7221 */ /* 0x000fe20000000100 */
[----:B------:R-:W-:Y:S01]  /*19a0*/  FADD R9, -R17, R28 ;  /* 0x0000001c11097221 */ /* 0x000fe20000000100 */
[----:B------:R-:W-:Y:S01]  /*19b0*/  FADD R29, -R18, R29 ;  /* 0x0000001d121d7221 */ /* 0x000fe20000000100 */
[----:B------:R-:W-:Y:S01]  /*19c0*/  FADD R11, -R19, R8 ;  /* 0x00000008130b7221 */ /* 0x000fe20000000100 */
[C---:B------:R-:W-:Y:S01]  /*19d0*/  FMUL R4, R44.reuse, R25 ;  /* 0x000000192c047220 */ /* 0x040fe20000400000 */
[C---:B------:R-:W-:Y:S01]  /*19e0*/  FMUL R5, R44.reuse, R5 ;  /* 0x000000052c057220 */ /* 0x040fe20000400000 */
[C---:B------:R-:W-:Y:S01]  /*19f0*/  FMUL R6, R44.reuse, R31 ;  /* 0x0000001f2c067220 */ /* 0x040fe20000400000 */
[----:B------:R-:W-:Y:S01]  /*1a00*/  FMUL R7, R44, R7 ;  /* 0x000000072c077220 */ /* 0x000fe20000400000 */
[C---:B------:R-:W-:Y:S01]  /*1a10*/  FMUL R8, R40.reuse, R27 ;  /* 0x0000001b28087220 */ /* 0x040fe20000400000 */
[C---:B------:R-:W-:Y:S01]  /*1a20*/  FMUL R9, R40.reuse, R9 ;  /* 0x0000000928097220 */ /* 0x040fe20000400000 */
[C---:B------:R-:W-:Y:S01]  /*1a30*/  FMUL R10, R40.reuse, R29 ;  /* 0x0000001d280a7220 */ /* 0x040fe20000400000 */
[----:B------:R-:W-:Y:S01]  /*1a40*/  FMUL R11, R40, R11 ;  /* 0x0000000b280b7220 */ /* 0x000fe20000400000 */
[----:B------:R-:W-:Y:S04]  /*1a50*/  STG.E.128 desc[UR4][R2.64], R12 ;  /* 0x0000000c02007986 */ /* 0x000fe8000c101d04 */
[----:B------:R-:W-:Y:S04]  /*1a60*/  STG.E.128 desc[UR4][R2.64+0x800], R16 ;  /* 0x0008001002007986 */ /* 0x000fe8000c101d04 */
[----:B------:R-:W-:Y:S04]  /*1a70*/  STG.E.128 desc[UR4][R20.64], R4 ;  /* 0x0000000414007986 */ /* 0x000fe8000c101d04 */
[----:B------:R-:W-:Y:S01]  /*1a80*/  STG.E.128 desc[UR4][R20.64+0x800], R8 ;  /* 0x0008000814007986 */ /* 0x000fe2000c101d04 */
[----:B------:R-:W-:Y:S05]  /*1a90*/  EXIT ;  /* 0x000000000000794d */ /* 0x000fea0003800000 */
.L_x_0:
[----:B------:R-:W-:-:S00]  /*1aa0*/  BRA `(.L_x_0) ;  /* 0xfffffffc00fc7947 */ /* 0x000fc0000383ffff */
[----:B------:R-:W-:-:S00]  /*1ab0*/  NOP ;  /* 0x0000000000007918 */ /* 0x000fc00000000000 */
        /* <DEDUP_REMOVED lines=12> */
.L_x_1:


//--------------------- .nv.constant0.triton_poi_fused__unsafe_index_add_convolution_mul_relu_sub_31 --------------------------
	.section	.nv.constant0.triton_poi_fused__unsafe_index_add_convolution_mul_relu_sub_31,"a",@progbits
	.sectionflags	@""
	.align	4
.nv.constant0.triton_poi_fused__unsafe_index_add_convolution_mul_relu_sub_31:
	.zero		612
